//
// Generated by NVIDIA NVVM Compiler
//
// Compiler Build ID: CL-36424714
// Cuda compilation tools, release 13.0, V13.0.88
// Based on NVVM 20.0.0
//

.version 9.0
.target sm_100
.address_size 64

	// .globl	_Z12repeatStringPcS_ii

.visible .entry _Z12repeatStringPcS_ii(
	.param .u64 .ptr .align 1 _Z12repeatStringPcS_ii_param_0,
	.param .u64 .ptr .align 1 _Z12repeatStringPcS_ii_param_1,
	.param .u32 _Z12repeatStringPcS_ii_param_2,
	.param .u32 _Z12repeatStringPcS_ii_param_3
)
{
	.reg .pred 	%p<12>;
	.reg .b16 	%rs<30>;
	.reg .b32 	%r<29>;
	.reg .b64 	%rd<39>;

	ld.param.u64 	%rd15, [_Z12repeatStringPcS_ii_param_0];
	ld.param.u64 	%rd16, [_Z12repeatStringPcS_ii_param_1];
	ld.param.u32 	%r18, [_Z12repeatStringPcS_ii_param_2];
	ld.param.u32 	%r19, [_Z12repeatStringPcS_ii_param_3];
	cvta.to.global.u64 	%rd1, %rd16;
	cvta.to.global.u64 	%rd2, %rd15;
	mov.u32 	%r1, %tid.x;
	setp.ge.s32 	%p1, %r1, %r19;
	setp.lt.s32 	%p2, %r18, 1;
	or.pred  	%p3, %p1, %p2;
	@%p3 bra 	$L__BB0_13;
	mul.lo.s32 	%r2, %r18, %r1;
	and.b32  	%r3, %r18, 15;
	setp.lt.u32 	%p4, %r18, 16;
	mov.b32 	%r26, 0;
	@%p4 bra 	$L__BB0_4;
	and.b32  	%r26, %r18, 2147483632;
	neg.s32 	%r24, %r26;
	add.s64 	%rd36, %rd2, 7;
	cvt.u64.u32 	%rd17, %r2;
	add.s64 	%rd18, %rd17, %rd1;
	add.s64 	%rd35, %rd18, 7;
$L__BB0_3:
	.pragma "nounroll";
	ld.global.u8 	%rs1, [%rd36+-7];
	st.global.u8 	[%rd35+-7], %rs1;
	ld.global.u8 	%rs2, [%rd36+-6];
	st.global.u8 	[%rd35+-6], %rs2;
	ld.global.u8 	%rs3, [%rd36+-5];
	st.global.u8 	[%rd35+-5], %rs3;
	ld.global.u8 	%rs4, [%rd36+-4];
	st.global.u8 	[%rd35+-4], %rs4;
	ld.global.u8 	%rs5, [%rd36+-3];
	st.global.u8 	[%rd35+-3], %rs5;
	ld.global.u8 	%rs6, [%rd36+-2];
	st.global.u8 	[%rd35+-2], %rs6;
	ld.global.u8 	%rs7, [%rd36+-1];
	st.global.u8 	[%rd35+-1], %rs7;
	ld.global.u8 	%rs8, [%rd36];
	st.global.u8 	[%rd35], %rs8;
	ld.global.u8 	%rs9, [%rd36+1];
	st.global.u8 	[%rd35+1], %rs9;
	ld.global.u8 	%rs10, [%rd36+2];
	st.global.u8 	[%rd35+2], %rs10;
	ld.global.u8 	%rs11, [%rd36+3];
	st.global.u8 	[%rd35+3], %rs11;
	ld.global.u8 	%rs12, [%rd36+4];
	st.global.u8 	[%rd35+4], %rs12;
	ld.global.u8 	%rs13, [%rd36+5];
	st.global.u8 	[%rd35+5], %rs13;
	ld.global.u8 	%rs14, [%rd36+6];
	st.global.u8 	[%rd35+6], %rs14;
	ld.global.u8 	%rs15, [%rd36+7];
	st.global.u8 	[%rd35+7], %rs15;
	ld.global.u8 	%rs16, [%rd36+8];
	st.global.u8 	[%rd35+8], %rs16;
	add.s32 	%r24, %r24, 16;
	add.s64 	%rd36, %rd36, 16;
	add.s64 	%rd35, %rd35, 16;
	setp.ne.s32 	%p5, %r24, 0;
	@%p5 bra 	$L__BB0_3;
$L__BB0_4:
	setp.eq.s32 	%p6, %r3, 0;
	@%p6 bra 	$L__BB0_13;
	and.b32  	%r9, %r18, 7;
	setp.lt.u32 	%p7, %r3, 8;
	@%p7 bra 	$L__BB0_7;
	cvt.u64.u32 	%rd19, %r26;
	add.s64 	%rd20, %rd2, %rd19;
	ld.global.u8 	%rs17, [%rd20];
	add.s32 	%r21, %r26, %r2;
	cvt.u64.u32 	%rd21, %r21;
	add.s64 	%rd22, %rd1, %rd21;
	st.global.u8 	[%rd22], %rs17;
	ld.global.u8 	%rs18, [%rd20+1];
	cvt.u64.u32 	%rd23, %r2;
	add.s64 	%rd24, %rd19, %rd23;
	add.s64 	%rd25, %rd1, %rd24;
	st.global.u8 	[%rd25+1], %rs18;
	ld.global.u8 	%rs19, [%rd20+2];
	st.global.u8 	[%rd25+2], %rs19;
	ld.global.u8 	%rs20, [%rd20+3];
	st.global.u8 	[%rd25+3], %rs20;
	ld.global.u8 	%rs21, [%rd20+4];
	st.global.u8 	[%rd25+4], %rs21;
	ld.global.u8 	%rs22, [%rd20+5];
	st.global.u8 	[%rd25+5], %rs22;
	ld.global.u8 	%rs23, [%rd20+6];
	st.global.u8 	[%rd25+6], %rs23;
	ld.global.u8 	%rs24, [%rd20+7];
	st.global.u8 	[%rd25+7], %rs24;
	add.s32 	%r26, %r26, 8;
$L__BB0_7:
	setp.eq.s32 	%p8, %r9, 0;
	@%p8 bra 	$L__BB0_13;
	and.b32  	%r12, %r18, 3;
	setp.lt.u32 	%p9, %r9, 4;
	@%p9 bra 	$L__BB0_10;
	cvt.u64.u32 	%rd26, %r26;
	add.s64 	%rd27, %rd2, %rd26;
	ld.global.u8 	%rs25, [%rd27];
	add.s32 	%r22, %r26, %r2;
	cvt.u64.u32 	%rd28, %r22;
	add.s64 	%rd29, %rd1, %rd28;
	st.global.u8 	[%rd29], %rs25;
	ld.global.u8 	%rs26, [%rd27+1];
	cvt.u64.u32 	%rd30, %r2;
	add.s64 	%rd31, %rd26, %rd30;
	add.s64 	%rd32, %rd1, %rd31;
	st.global.u8 	[%rd32+1], %rs26;
	ld.global.u8 	%rs27, [%rd27+2];
	st.global.u8 	[%rd32+2], %rs27;
	ld.global.u8 	%rs28, [%rd27+3];
	st.global.u8 	[%rd32+3], %rs28;
	add.s32 	%r26, %r26, 4;
$L__BB0_10:
	setp.eq.s32 	%p10, %r12, 0;
	@%p10 bra 	$L__BB0_13;
	add.s32 	%r23, %r26, %r2;
	cvt.u64.u32 	%rd33, %r23;
	add.s64 	%rd38, %rd1, %rd33;
	cvt.u64.u32 	%rd34, %r26;
	add.s64 	%rd37, %rd2, %rd34;
	neg.s32 	%r28, %r12;
$L__BB0_12:
	.pragma "nounroll";
	ld.global.u8 	%rs29, [%rd37];
	st.global.u8 	[%rd38], %rs29;
	add.s64 	%rd38, %rd38, 1;
	add.s64 	%rd37, %rd37, 1;
	add.s32 	%r28, %r28, 1;
	setp.ne.s32 	%p11, %r28, 0;
	@%p11 bra 	$L__BB0_12;
$L__BB0_13:
	ret;

}


// ===== COMPILED SASS (sm_100) =====

	.target	sm_100

	.elftype	@"ET_EXEC"


//--------------------- .note.nv.tkinfo           --------------------------
	.section	.note.nv.tkinfo,"",@"SHT_NOTE"
	.sectionflags	@"SHF_NOTE_NV_TKINFO"
	.tkinfo
        /*0018*/ 	.word	0x00000002
        /*0030*/ 	.string	""
        /*0030*/ 	.string	"ptxas"
        /*0030*/ 	.string	"Cuda compilation tools, release 13.0, V13.0.88"
        /*0030*/ 	.string	"Build cuda_13.0.r13.0/compiler.36424714_0"
        /*0030*/ 	.string	"-arch sm_100 -m 64 "



//--------------------- .note.nv.cuinfo           --------------------------
	.section	.note.nv.cuinfo,"",@"SHT_NOTE"
	.sectionflags	@"SHF_NOTE_NV_CUINFO"
        /*0018*/ 	.short	0x0002
        /*001a*/ 	.short	0x0064
        /*001c*/ 	.short	0x0082
	.zero		2


//--------------------- .nv.info                  --------------------------
	.section	.nv.info,"",@"SHT_CUDA_INFO"
	.align	4


	//----- nvinfo : EIATTR_REGCOUNT
	.align		4
        /*0000*/ 	.byte	0x04, 0x2f
        /*0002*/ 	.short	(.L_1 - .L_0)
	.align		4
.L_0:
        /*0004*/ 	.word	index@(_Z12repeatStringPcS_ii)
        /*0008*/ 	.word	0x00000016


	//----- nvinfo : EIATTR_FRAME_SIZE
	.align		4
.L_1:
        /*000c*/ 	.byte	0x04, 0x11
        /*000e*/ 	.short	(.L_3 - .L_2)
	.align		4
.L_2:
        /*0010*/ 	.word	index@(_Z12repeatStringPcS_ii)
        /*0014*/ 	.word	0x00000000


	//----- nvinfo : EIATTR_MIN_STACK_SIZE
	.align		4
.L_3:
        /*0018*/ 	.byte	0x04, 0x12
        /*001a*/ 	.short	(.L_5 - .L_4)
	.align		4
.L_4:
        /*001c*/ 	.word	index@(_Z12repeatStringPcS_ii)
        /*0020*/ 	.word	0x00000000
.L_5:


//--------------------- .nv.compat                --------------------------
	.section	.nv.compat,"",@"SHT_CUDA_COMPAT_INFO"
	.align	4
        /*0000*/ 	.byte	0x02, 0x09, 0x00, 0x00, 0x02, 0x02, 0x01, 0x00, 0x02, 0x05, 0x05, 0x00, 0x03, 0x07, 0x01, 0x01
        /*0010*/ 	.byte	0x02, 0x03, 0x00, 0x00, 0x02, 0x06, 0x01, 0x00, 0x04, 0x0b, 0x08, 0x00, 0x09, 0x00, 0x00, 0x00
        /*0020*/ 	.byte	0x00, 0x00, 0x00, 0x00


//--------------------- .nv.info._Z12repeatStringPcS_ii --------------------------
	.section	.nv.info._Z12repeatStringPcS_ii,"",@"SHT_CUDA_INFO"
	.sectionflags	@""
	.align	4


	//----- nvinfo : EIATTR_CUDA_API_VERSION
	.align		4
        /*0000*/ 	.byte	0x04, 0x37
        /*0002*/ 	.short	(.L_7 - .L_6)
.L_6:
        /*0004*/ 	.word	0x00000082


	//----- nvinfo : EIATTR_KPARAM_INFO
	.align		4
.L_7:
        /*0008*/ 	.byte	0x04, 0x17
        /*000a*/ 	.short	(.L_9 - .L_8)
.L_8:
        /*000c*/ 	.word	0x00000000
        /*0010*/ 	.short	0x0003
        /*0012*/ 	.short	0x0014
        /*0014*/ 	.byte	0x00, 0xf0, 0x11, 0x00


	//----- nvinfo : EIATTR_KPARAM_INFO
	.align		4
.L_9:
        /*0018*/ 	.byte	0x04, 0x17
        /*001a*/ 	.short	(.L_11 - .L_10)
.L_10:
        /*001c*/ 	.word	0x00000000
        /*0020*/ 	.short	0x0002
        /*0022*/ 	.short	0x0010
        /*0024*/ 	.byte	0x00, 0xf0, 0x11, 0x00


	//----- nvinfo : EIATTR_KPARAM_INFO
	.align		4
.L_11:
        /*0028*/ 	.byte	0x04, 0x17
        /*002a*/ 	.short	(.L_13 - .L_12)
.L_12:
        /*002c*/ 	.word	0x00000000
        /*0030*/ 	.short	0x0001
        /*0032*/ 	.short	0x0008
        /*0034*/ 	.byte	0x00, 0xf5, 0x21, 0x00


	//----- nvinfo : EIATTR_KPARAM_INFO
	.align		4
.L_13:
        /*0038*/ 	.byte	0x04, 0x17
        /*003a*/ 	.short	(.L_15 - .L_14)
.L_14:
        /*003c*/ 	.word	0x00000000
        /*0040*/ 	.short	0x0000
        /*0042*/ 	.short	0x0000
        /*0044*/ 	.byte	0x00, 0xf5, 0x21, 0x00


	//----- nvinfo : EIATTR_SPARSE_MMA_MASK
	.align		4
.L_15:
        /*0048*/ 	.byte	0x03, 0x50
        /*004a*/ 	.short	0x0000


	//----- nvinfo : EIATTR_MAXREG_COUNT
	.align		4
        /*004c*/ 	.byte	0x03, 0x1b
        /*004e*/ 	.short	0x00ff


	//----- nvinfo : EIATTR_MERCURY_ISA_VERSION
	.align		4
        /*0050*/ 	.byte	0x03, 0x5f
        /*0052*/ 	.short	0x0101


	//----- nvinfo : EIATTR_VRC_CTA_INIT_COUNT
	.align		4
        /*0054*/ 	.byte	0x02, 0x4a
	.zero		1
	.zero		1


	//----- nvinfo : EIATTR_EXIT_INSTR_OFFSETS
	.align		4
        /*0058*/ 	.byte	0x04, 0x1c
        /*005a*/ 	.short	(.L_17 - .L_16)


	//   ....[0]....
.L_16:
        /*005c*/ 	.word	0x00000050


	//   ....[1]....
        /*0060*/ 	.word	0x00000420


	//   ....[2]....
        /*0064*/ 	.word	0x00000600


	//   ....[3]....
        /*0068*/ 	.word	0x00000760


	//   ....[4]....
        /*006c*/ 	.word	0x000008b0


	//----- nvinfo : EIATTR_CBANK_PARAM_SIZE
	.align		4
.L_17:
        /*0070*/ 	.byte	0x03, 0x19
        /*0072*/ 	.short	0x0018


	//----- nvinfo : EIATTR_PARAM_CBANK
	.align		4
        /*0074*/ 	.byte	0x04, 0x0a
        /*0076*/ 	.short	(.L_19 - .L_18)
	.align		4
.L_18:
        /*0078*/ 	.word	index@(.nv.constant0._Z12repeatStringPcS_ii)
        /*007c*/ 	.short	0x0380
        /*007e*/ 	.short	0x0018


	//----- nvinfo : EIATTR_SW_WAR
	.align		4
.L_19:
        /*0080*/ 	.byte	0x04, 0x36
        /*0082*/ 	.short	(.L_21 - .L_20)
.L_20:
        /*0084*/ 	.word	0x00000008
.L_21:


//--------------------- .nv.callgraph             --------------------------
	.section	.nv.callgraph,"",@"SHT_CUDA_CALLGRAPH"
	.align	4
	.sectionentsize	8
	.align		4
        /*0000*/ 	.word	0x00000000
	.align		4
        /*0004*/ 	.word	0xffffffff
	.align		4
        /*0008*/ 	.word	0x00000000
	.align		4
        /*000c*/ 	.word	0xfffffffe
	.align		4
        /*0010*/ 	.word	0x00000000
	.align		4
        /*0014*/ 	.word	0xfffffffd
	.align		4
        /*0018*/ 	.word	0x00000000
	.align		4
        /*001c*/ 	.word	0xfffffffc


//--------------------- .text._Z12repeatStringPcS_ii --------------------------
	.section	.text._Z12repeatStringPcS_ii,"ax",@progbits
	.align	128
        .global         _Z12repeatStringPcS_ii
        .type           _Z12repeatStringPcS_ii,@function
        .size           _Z12repeatStringPcS_ii,(.L_x_6 - _Z12repeatStringPcS_ii)
        .other          _Z12repeatStringPcS_ii,@"STO_CUDA_ENTRY STV_DEFAULT"
_Z12repeatStringPcS_ii:
.text._Z12repeatStringPcS_ii:
[----:B------:R-:W-:Y:S01]  /*0000*/  LDC R1, c[0x0][0x37c] ;  /* 0x0000df00ff017b82 */ /* 0x000fe20000000800 */
[----:B------:R-:W0:Y:S07]  /*0010*/  S2R R0, SR_TID.X ;  /* 0x0000000000007919 */ /* 0x000e2e0000002100 */
[----:B------:R-:W1:Y:S02]  /*0020*/  LDC.64 R2, c[0x0][0x390] ;  /* 0x0000e400ff027b82 */ /* 0x000e640000000a00 */
[----:B-1----:R-:W-:-:S04]  /*0030*/  ISETP.GE.AND P0, PT, R2, 0x1, PT ;  /* 0x000000010200780c */ /* 0x002fc80003f06270 */
[----:B0-----:R-:W-:-:S13]  /*0040*/  ISETP.GE.OR P0, PT, R0, R3, !P0 ;  /* 0x000000030000720c */ /* 0x001fda0004706670 */
[----:B------:R-:W-:Y:S05]  /*0050*/  @P0 EXIT ;  /* 0x000000000000094d */ /* 0x000fea0003800000 */
[C---:B------:R-:W-:Y:S01]  /*0060*/  ISETP.GE.U32.AND P1, PT, R2.reuse, 0x10, PT ;  /* 0x000000100200780c */ /* 0x040fe20003f26070 */
[----:B------:R-:W0:Y:S01]  /*0070*/  LDCU.64 UR8, c[0x0][0x358] ;  /* 0x00006b00ff0877ac */ /* 0x000e220008000a00 */
[----:B------:R-:W-:Y:S01]  /*0080*/  LOP3.LUT R14, R2, 0xf, RZ, 0xc0, !PT ;  /* 0x0000000f020e7812 */ /* 0x000fe200078ec0ff */
[----:B------:R-:W-:Y:S02]  /*0090*/  IMAD R0, R0, R2, RZ ;  /* 0x0000000200007224 */ /* 0x000fe400078e02ff */
[----:B------:R-:W-:Y:S01]  /*00a0*/  IMAD.MOV.U32 R3, RZ, RZ, RZ ;  /* 0x000000ffff037224 */ /* 0x000fe200078e00ff */
[----:B------:R-:W-:-:S07]  /*00b0*/  ISETP.NE.AND P0, PT, R14, RZ, PT ;  /* 0x000000ff0e00720c */ /* 0x000fce0003f05270 */
[----:B------:R-:W-:Y:S06]  /*00c0*/  @!P1 BRA `(.L_x_0) ;  /* 0x0000000000d49947 */ /* 0x000fec0003800000 */
[----:B------:R-:W1:Y:S01]  /*00d0*/  LDCU.128 UR4, c[0x0][0x380] ;  /* 0x00007000ff0477ac */ /* 0x000e620008000c00 */
[----:B------:R-:W-:-:S05]  /*00e0*/  LOP3.LUT R3, R2, 0x7ffffff0, RZ, 0xc0, !PT ;  /* 0x7ffffff002037812 */ /* 0x000fca00078ec0ff */
[----:B------:R-:W-:Y:S01]  /*00f0*/  IMAD.MOV R8, RZ, RZ, -R3 ;  /* 0x000000ffff087224 */ /* 0x000fe200078e0a03 */
[----:B-1----:R-:W-:Y:S01]  /*0100*/  UIADD3 UR4, UP0, UPT, UR4, 0x7, URZ ;  /* 0x0000000704047890 */ /* 0x002fe2000ff1e0ff */
[----:B------:R-:W-:-:S03]  /*0110*/  IADD3 R10, P1, PT, R0, UR6, RZ ;  /* 0x00000006000a7c10 */ /* 0x000fc6000ff3e0ff */
[----:B------:R-:W-:Y:S01]  /*0120*/  UIADD3.X UR5, UPT, UPT, URZ, UR5, URZ, UP0, !UPT ;  /* 0x00000005ff057290 */ /* 0x000fe200087fe4ff */
[----:B------:R-:W-:Y:S01]  /*0130*/  IADD3 R10, P2, PT, R10, 0x7, RZ ;  /* 0x000000070a0a7810 */ /* 0x000fe20007f5e0ff */
[----:B------:R-:W-:-:S03]  /*0140*/  IMAD.U32 R12, RZ, RZ, UR4 ;  /* 0x00000004ff0c7e24 */ /* 0x000fc6000f8e00ff */
[----:B------:R-:W-:Y:S01]  /*0150*/  IADD3.X R17, PT, PT, RZ, UR7, RZ, P2, P1 ;  /* 0x00000007ff117c10 */ /* 0x000fe200097e24ff */
[----:B------:R-:W-:-:S08]  /*0160*/  IMAD.U32 R9, RZ, RZ, UR5 ;  /* 0x00000005ff097e24 */ /* 0x000fd0000f8e00ff */
.L_x_1:
[----:B------:R-:W-:Y:S02]  /*0170*/  IMAD.MOV.U32 R4, RZ, RZ, R12 ;  /* 0x000000ffff047224 */ /* 0x000fe400078e000c */
[----:B------:R-:W-:-:S05]  /*0180*/  IMAD.MOV.U32 R5, RZ, RZ, R9 ;  /* 0x000000ffff057224 */ /* 0x000fca00078e0009 */
[----:B0-----:R-:W2:Y:S01]  /*0190*/  LDG.E.U8 R9, desc[UR8][R4.64+-0x7] ;  /* 0xfffff90804097981 */ /* 0x001ea2000c1e1100 */
[----:B-1----:R-:W-:Y:S02]  /*01a0*/  IMAD.MOV.U32 R6, RZ, RZ, R10 ;  /* 0x000000ffff067224 */ /* 0x002fe400078e000a */
[----:B------:R-:W-:-:S05]  /*01b0*/  IMAD.MOV.U32 R7, RZ, RZ, R17 ;  /* 0x000000ffff077224 */ /* 0x000fca00078e0011 */
[----:B--2---:R0:W-:Y:S04]  /*01c0*/  STG.E.U8 desc[UR8][R6.64+-0x7], R9 ;  /* 0xfffff90906007986 */ /* 0x0041e8000c101108 */
[----:B------:R-:W2:Y:S04]  /*01d0*/  LDG.E.U8 R11, desc[UR8][R4.64+-0x6] ;  /* 0xfffffa08040b7981 */ /* 0x000ea8000c1e1100 */
[----:B--2---:R1:W-:Y:S04]  /*01e0*/  STG.E.U8 desc[UR8][R6.64+-0x6], R11 ;  /* 0xfffffa0b06007986 */ /* 0x0043e8000c101108 */
[----:B------:R-:W2:Y:S04]  /*01f0*/  LDG.E.U8 R13, desc[UR8][R4.64+-0x5] ;  /* 0xfffffb08040d7981 */ /* 0x000ea8000c1e1100 */
[----:B--2---:R2:W-:Y:S04]  /*0200*/  STG.E.U8 desc[UR8][R6.64+-0x5], R13 ;  /* 0xfffffb0d06007986 */ /* 0x0045e8000c101108 */
[----:B------:R-:W3:Y:S04]  /*0210*/  LDG.E.U8 R15, desc[UR8][R4.64+-0x4] ;  /* 0xfffffc08040f7981 */ /* 0x000ee8000c1e1100 */
[----:B---3--:R3:W-:Y:S04]  /*0220*/  STG.E.U8 desc[UR8][R6.64+-0x4], R15 ;  /* 0xfffffc0f06007986 */ /* 0x0087e8000c101108 */
[----:B------:R-:W4:Y:S04]  /*0230*/  LDG.E.U8 R17, desc[UR8][R4.64+-0x3] ;  /* 0xfffffd0804117981 */ /* 0x000f28000c1e1100 */
[----:B----4-:R4:W-:Y:S04]  /*0240*/  STG.E.U8 desc[UR8][R6.64+-0x3], R17 ;  /* 0xfffffd1106007986 */ /* 0x0109e8000c101108 */
[----:B------:R-:W5:Y:S04]  /*0250*/  LDG.E.U8 R19, desc[UR8][R4.64+-0x2] ;  /* 0xfffffe0804137981 */ /* 0x000f68000c1e1100 */
[----:B-----5:R5:W-:Y:S04]  /*0260*/  STG.E.U8 desc[UR8][R6.64+-0x2], R19 ;  /* 0xfffffe1306007986 */ /* 0x020be8000c101108 */
[----:B0-----:R-:W2:Y:S04]  /*0270*/  LDG.E.U8 R9, desc[UR8][R4.64+-0x1] ;  /* 0xffffff0804097981 */ /* 0x001ea8000c1e1100 */
[----:B--2---:R0:W-:Y:S04]  /*0280*/  STG.E.U8 desc[UR8][R6.64+-0x1], R9 ;  /* 0xffffff0906007986 */ /* 0x0041e8000c101108 */
[----:B-1----:R-:W2:Y:S04]  /*0290*/  LDG.E.U8 R11, desc[UR8][R4.64] ;  /* 0x00000008040b7981 */ /* 0x002ea8000c1e1100 */
[----:B--2---:R1:W-:Y:S04]  /*02a0*/  STG.E.U8 desc[UR8][R6.64], R11 ;  /* 0x0000000b06007986 */ /* 0x0043e8000c101108 */
[----:B------:R-:W2:Y:S04]  /*02b0*/  LDG.E.U8 R13, desc[UR8][R4.64+0x1] ;  /* 0x00000108040d7981 */ /* 0x000ea8000c1e1100 */
[----:B--2---:R2:W-:Y:S04]  /*02c0*/  STG.E.U8 desc[UR8][R6.64+0x1], R13 ;  /* 0x0000010d06007986 */ /* 0x0045e8000c101108 */
[----:B---3--:R-:W3:Y:S04]  /*02d0*/  LDG.E.U8 R15, desc[UR8][R4.64+0x2] ;  /* 0x00000208040f7981 */ /* 0x008ee8000c1e1100 */
[----:B---3--:R3:W-:Y:S04]  /*02e0*/  STG.E.U8 desc[UR8][R6.64+0x2], R15 ;  /* 0x0000020f06007986 */ /* 0x0087e8000c101108 */
[----:B----4-:R-:W4:Y:S04]  /*02f0*/  LDG.E.U8 R17, desc[UR8][R4.64+0x3] ;  /* 0x0000030804117981 */ /* 0x010f28000c1e1100 */
[----:B----4-:R-:W-:Y:S04]  /*0300*/  STG.E.U8 desc[UR8][R6.64+0x3], R17 ;  /* 0x0000031106007986 */ /* 0x010fe8000c101108 */
[----:B-----5:R-:W4:Y:S04]  /*0310*/  LDG.E.U8 R19, desc[UR8][R4.64+0x4] ;  /* 0x0000040804137981 */ /* 0x020f28000c1e1100 */
[----:B----4-:R-:W-:Y:S04]  /*0320*/  STG.E.U8 desc[UR8][R6.64+0x4], R19 ;  /* 0x0000041306007986 */ /* 0x010fe8000c101108 */
[----:B0-----:R-:W4:Y:S04]  /*0330*/  LDG.E.U8 R9, desc[UR8][R4.64+0x5] ;  /* 0x0000050804097981 */ /* 0x001f28000c1e1100 */
[----:B----4-:R0:W-:Y:S04]  /*0340*/  STG.E.U8 desc[UR8][R6.64+0x5], R9 ;  /* 0x0000050906007986 */ /* 0x0101e8000c101108 */
[----:B-1----:R-:W4:Y:S04]  /*0350*/  LDG.E.U8 R11, desc[UR8][R4.64+0x6] ;  /* 0x00000608040b7981 */ /* 0x002f28000c1e1100 */
[----:B----4-:R1:W-:Y:S04]  /*0360*/  STG.E.U8 desc[UR8][R6.64+0x6], R11 ;  /* 0x0000060b06007986 */ /* 0x0103e8000c101108 */
[----:B--2---:R-:W2:Y:S01]  /*0370*/  LDG.E.U8 R13, desc[UR8][R4.64+0x7] ;  /* 0x00000708040d7981 */ /* 0x004ea2000c1e1100 */
[----:B------:R-:W-:-:S05]  /*0380*/  VIADD R8, R8, 0x10 ;  /* 0x0000001008087836 */ /* 0x000fca0000000000 */
[----:B------:R-:W-:Y:S01]  /*0390*/  ISETP.NE.AND P1, PT, R8, RZ, PT ;  /* 0x000000ff0800720c */ /* 0x000fe20003f25270 */
[----:B--2---:R1:W-:Y:S04]  /*03a0*/  STG.E.U8 desc[UR8][R6.64+0x7], R13 ;  /* 0x0000070d06007986 */ /* 0x0043e8000c101108 */
[----:B---3--:R-:W2:Y:S01]  /*03b0*/  LDG.E.U8 R15, desc[UR8][R4.64+0x8] ;  /* 0x00000808040f7981 */ /* 0x008ea2000c1e1100 */
[----:B------:R-:W-:Y:S02]  /*03c0*/  IADD3 R12, P2, PT, R4, 0x10, RZ ;  /* 0x00000010040c7810 */ /* 0x000fe40007f5e0ff */
[----:B------:R-:W-:-:S03]  /*03d0*/  IADD3 R10, P3, PT, R6, 0x10, RZ ;  /* 0x00000010060a7810 */ /* 0x000fc60007f7e0ff */
[----:B0-----:R-:W-:Y:S02]  /*03e0*/  IMAD.X R9, RZ, RZ, R5, P2 ;  /* 0x000000ffff097224 */ /* 0x001fe400010e0605 */
[----:B------:R-:W-:Y:S01]  /*03f0*/  IMAD.X R17, RZ, RZ, R7, P3 ;  /* 0x000000ffff117224 */ /* 0x000fe200018e0607 */
[----:B--2---:R1:W-:Y:S01]  /*0400*/  STG.E.U8 desc[UR8][R6.64+0x8], R15 ;  /* 0x0000080f06007986 */ /* 0x0043e2000c101108 */
[----:B------:R-:W-:Y:S06]  /*0410*/  @P1 BRA `(.L_x_1) ;  /* 0xfffffffc00541947 */ /* 0x000fec000383ffff */
.L_x_0:
[----:B0-----:R-:W-:Y:S05]  /*0420*/  @!P0 EXIT ;  /* 0x000000000000894d */ /* 0x001fea0003800000 */
[----:B------:R-:W-:Y:S02]  /*0430*/  ISETP.GE.U32.AND P1, PT, R14, 0x8, PT ;  /* 0x000000080e00780c */ /* 0x000fe40003f26070 */
[----:B------:R-:W-:-:S04]  /*0440*/  LOP3.LUT R10, R2, 0x7, RZ, 0xc0, !PT ;  /* 0x00000007020a7812 */ /* 0x000fc800078ec0ff */
[----:B------:R-:W-:-:S07]  /*0450*/  ISETP.NE.AND P0, PT, R10, RZ, PT ;  /* 0x000000ff0a00720c */ /* 0x000fce0003f05270 */
[----:B------:R-:W-:Y:S06]  /*0460*/  @!P1 BRA `(.L_x_2) ;  /* 0x0000000000649947 */ /* 0x000fec0003800000 */
[----:B------:R-:W0:Y:S02]  /*0470*/  LDCU.128 UR4, c[0x0][0x380] ;  /* 0x00007000ff0477ac */ /* 0x000e240008000c00 */
[----:B0-----:R-:W-:-:S05]  /*0480*/  IADD3 R4, P1, PT, R3, UR4, RZ ;  /* 0x0000000403047c10 */ /* 0x001fca000ff3e0ff */
[----:B------:R-:W-:-:S05]  /*0490*/  IMAD.X R5, RZ, RZ, UR5, P1 ;  /* 0x00000005ff057e24 */ /* 0x000fca00088e06ff */
[----:B-1----:R-:W2:Y:S01]  /*04a0*/  LDG.E.U8 R11, desc[UR8][R4.64] ;  /* 0x00000008040b7981 */ /* 0x002ea2000c1e1100 */
[----:B------:R-:W-:-:S05]  /*04b0*/  IMAD.IADD R8, R0, 0x1, R3 ;  /* 0x0000000100087824 */ /* 0x000fca00078e0203 */
[----:B------:R-:W-:-:S05]  /*04c0*/  IADD3 R8, P1, PT, R8, UR6, RZ ;  /* 0x0000000608087c10 */ /* 0x000fca000ff3e0ff */
[----:B------:R-:W-:-:S05]  /*04d0*/  IMAD.X R9, RZ, RZ, UR7, P1 ;  /* 0x00000007ff097e24 */ /* 0x000fca00088e06ff */
[----:B--2---:R0:W-:Y:S04]  /*04e0*/  STG.E.U8 desc[UR8][R8.64], R11 ;  /* 0x0000000b08007986 */ /* 0x0041e8000c101108 */
[----:B------:R-:W2:Y:S01]  /*04f0*/  LDG.E.U8 R13, desc[UR8][R4.64+0x1] ;  /* 0x00000108040d7981 */ /* 0x000ea2000c1e1100 */
[----:B------:R-:W-:-:S04]  /*0500*/  IADD3 R6, P1, P2, R3, UR6, R0 ;  /* 0x0000000603067c10 */ /* 0x000fc8000fa3e000 */
[----:B------:R-:W-:-:S05]  /*0510*/  IADD3.X R7, PT, PT, RZ, UR7, RZ, P1, P2 ;  /* 0x00000007ff077c10 */ /* 0x000fca0008fe44ff */
[----:B--2---:R1:W-:Y:S04]  /*0520*/  STG.E.U8 desc[UR8][R6.64+0x1], R13 ;  /* 0x0000010d06007986 */ /* 0x0043e8000c101108 */
[----:B------:R-:W2:Y:S04]  /*0530*/  LDG.E.U8 R15, desc[UR8][R4.64+0x2] ;  /* 0x00000208040f7981 */ /* 0x000ea8000c1e1100 */
[----:B--2---:R2:W-:Y:S04]  /*0540*/  STG.E.U8 desc[UR8][R6.64+0x2], R15 ;  /* 0x0000020f06007986 */ /* 0x0045e8000c101108 */
[----:B------:R-:W3:Y:S04]  /*0550*/  LDG.E.U8 R17, desc[UR8][R4.64+0x3] ;  /* 0x0000030804117981 */ /* 0x000ee8000c1e1100 */
[----:B---3--:R2:W-:Y:S04]  /*0560*/  STG.E.U8 desc[UR8][R6.64+0x3], R17 ;  /* 0x0000031106007986 */ /* 0x0085e8000c101108 */
[----:B------:R-:W3:Y:S04]  /*0570*/  LDG.E.U8 R19, desc[UR8][R4.64+0x4] ;  /* 0x0000040804137981 */ /* 0x000ee8000c1e1100 */
[----:B---3--:R2:W-:Y:S04]  /*0580*/  STG.E.U8 desc[UR8][R6.64+0x4], R19 ;  /* 0x0000041306007986 */ /* 0x0085e8000c101108 */
[----:B0-----:R-:W3:Y:S04]  /*0590*/  LDG.E.U8 R9, desc[UR8][R4.64+0x5] ;  /* 0x0000050804097981 */ /* 0x001ee8000c1e1100 */
[----:B---3--:R2:W-:Y:S04]  /*05a0*/  STG.E.U8 desc[UR8][R6.64+0x5], R9 ;  /* 0x0000050906007986 */ /* 0x0085e8000c101108 */
[----:B------:R-:W3:Y:S04]  /*05b0*/  LDG.E.U8 R11, desc[UR8][R4.64+0x6] ;  /* 0x00000608040b7981 */ /* 0x000ee8000c1e1100 */
[----:B---3--:R2:W-:Y:S04]  /*05c0*/  STG.E.U8 desc[UR8][R6.64+0x6], R11 ;  /* 0x0000060b06007986 */ /* 0x0085e8000c101108 */
[----:B-1----:R-:W3:Y:S01]  /*05d0*/  LDG.E.U8 R13, desc[UR8][R4.64+0x7] ;  /* 0x00000708040d7981 */ /* 0x002ee2000c1e1100 */
[----:B------:R-:W-:-:S03]  /*05e0*/  VIADD R3, R3, 0x8 ;  /* 0x0000000803037836 */ /* 0x000fc60000000000 */
[----:B---3--:R2:W-:Y:S04]  /*05f0*/  STG.E.U8 desc[UR8][R6.64+0x7], R13 ;  /* 0x0000070d06007986 */ /* 0x0085e8000c101108 */
.L_x_2:
[----:B------:R-:W-:Y:S05]  /*0600*/  @!P0 EXIT ;  /* 0x000000000000894d */ /* 0x000fea0003800000 */
[----:B------:R-:W-:Y:S02]  /*0610*/  ISETP.GE.U32.AND P1, PT, R10, 0x4, PT ;  /* 0x000000040a00780c */ /* 0x000fe40003f26070 */
[----:B------:R-:W-:-:S04]  /*0620*/  LOP3.LUT R2, R2, 0x3, RZ, 0xc0, !PT ;  /* 0x0000000302027812 */ /* 0x000fc800078ec0ff */
[----:B------:R-:W-:-:S07]  /*0630*/  ISETP.NE.AND P0, PT, R2, RZ, PT ;  /* 0x000000ff0200720c */ /* 0x000fce0003f05270 */
[----:B------:R-:W-:Y:S06]  /*0640*/  @!P1 BRA `(.L_x_3) ;  /* 0x0000000000449947 */ /* 0x000fec0003800000 */
[----:B------:R-:W0:Y:S02]  /*0650*/  LDCU.128 UR4, c[0x0][0x380] ;  /* 0x00007000ff0477ac */ /* 0x000e240008000c00 */
[----:B0-----:R-:W-:-:S05]  /*0660*/  IADD3 R4, P1, PT, R3, UR4, RZ ;  /* 0x0000000403047c10 */ /* 0x001fca000ff3e0ff */
[----:B------:R-:W-:-:S05]  /*0670*/  IMAD.X R5, RZ, RZ, UR5, P1 ;  /* 0x00000005ff057e24 */ /* 0x000fca00088e06ff */
[----:B-12---:R-:W2:Y:S01]  /*0680*/  LDG.E.U8 R11, desc[UR8][R4.64] ;  /* 0x00000008040b7981 */ /* 0x006ea2000c1e1100 */
        /* <DEDUP_REMOVED lines=10> */
[----:B------:R-:W2:Y:S01]  /*0730*/  LDG.E.U8 R17, desc[UR8][R4.64+0x3] ;  /* 0x0000030804117981 */ /* 0x000ea2000c1e1100 */
[----:B------:R-:W-:-:S03]  /*0740*/  VIADD R3, R3, 0x4 ;  /* 0x0000000403037836 */ /* 0x000fc60000000000 */
[----:B--2---:R0:W-:Y:S04]  /*0750*/  STG.E.U8 desc[UR8][R8.64+0x3], R17 ;  /* 0x0000031108007986 */ /* 0x0041e8000c101108 */
.L_x_3:
[----:B------:R-:W-:Y:S05]  /*0760*/  @!P0 EXIT ;  /* 0x000000000000894d */ /* 0x000fea0003800000 */
[----:B------:R-:W0:Y:S01]  /*0770*/  LDCU.128 UR4, c[0x0][0x380] ;  /* 0x00007000ff0477ac */ /* 0x000e220008000c00 */
[----:B------:R-:W-:-:S05]  /*0780*/  IMAD.IADD R0, R0, 0x1, R3 ;  /* 0x0000000100007824 */ /* 0x000fca00078e0203 */
[----:B012---:R-:W-:Y:S01]  /*0790*/  IADD3 R6, P0, PT, R0, UR6, RZ ;  /* 0x0000000600067c10 */ /* 0x007fe2000ff1e0ff */
[----:B------:R-:W-:Y:S01]  /*07a0*/  IMAD.MOV R0, RZ, RZ, -R2 ;  /* 0x000000ffff007224 */ /* 0x000fe200078e0a02 */
[----:B------:R-:W-:-:S03]  /*07b0*/  IADD3 R4, P1, PT, R3, UR4, RZ ;  /* 0x0000000403047c10 */ /* 0x000fc6000ff3e0ff */
[----:B------:R-:W-:Y:S02]  /*07c0*/  IMAD.X R9, RZ, RZ, UR7, P0 ;  /* 0x00000007ff097e24 */ /* 0x000fe400080e06ff */
[----:B------:R-:W-:-:S08]  /*07d0*/  IMAD.X R7, RZ, RZ, UR5, P1 ;  /* 0x00000005ff077e24 */ /* 0x000fd000088e06ff */
.L_x_4:
[----:B0-----:R-:W-:Y:S02]  /*07e0*/  IMAD.MOV.U32 R2, RZ, RZ, R4 ;  /* 0x000000ffff027224 */ /* 0x001fe400078e0004 */
[----:B------:R-:W-:-:S05]  /*07f0*/  IMAD.MOV.U32 R3, RZ, RZ, R7 ;  /* 0x000000ffff037224 */ /* 0x000fca00078e0007 */
[----:B------:R0:W2:Y:S01]  /*0800*/  LDG.E.U8 R5, desc[UR8][R2.64] ;  /* 0x0000000802057981 */ /* 0x0000a2000c1e1100 */
[----:B------:R-:W-:Y:S01]  /*0810*/  VIADD R0, R0, 0x1 ;  /* 0x0000000100007836 */ /* 0x000fe20000000000 */
[----:B------:R-:W-:-:S04]  /*0820*/  IADD3 R4, P2, PT, R4, 0x1, RZ ;  /* 0x0000000104047810 */ /* 0x000fc80007f5e0ff */
[----:B------:R-:W-:Y:S01]  /*0830*/  ISETP.NE.AND P0, PT, R0, RZ, PT ;  /* 0x000000ff0000720c */ /* 0x000fe20003f05270 */
[----:B------:R-:W-:Y:S02]  /*0840*/  IMAD.X R7, RZ, RZ, R7, P2 ;  /* 0x000000ffff077224 */ /* 0x000fe400010e0607 */
[----:B0-----:R-:W-:Y:S01]  /*0850*/  IMAD.MOV.U32 R2, RZ, RZ, R6 ;  /* 0x000000ffff027224 */ /* 0x001fe200078e0006 */
[----:B------:R-:W-:Y:S01]  /*0860*/  IADD3 R6, P1, PT, R6, 0x1, RZ ;  /* 0x0000000106067810 */ /* 0x000fe20007f3e0ff */
[----:B------:R-:W-:-:S04]  /*0870*/  IMAD.MOV.U32 R3, RZ, RZ, R9 ;  /* 0x000000ffff037224 */ /* 0x000fc800078e0009 */
[----:B------:R-:W-:Y:S01]  /*0880*/  IMAD.X R9, RZ, RZ, R9, P1 ;  /* 0x000000ffff097224 */ /* 0x000fe200008e0609 */
[----:B--2---:R0:W-:Y:S03]  /*0890*/  STG.E.U8 desc[UR8][R2.64], R5 ;  /* 0x0000000502007986 */ /* 0x0041e6000c101108 */
[----:B------:R-:W-:Y:S05]  /*08a0*/  @P0 BRA `(.L_x_4) ;  /* 0xfffffffc00cc0947 */ /* 0x000fea000383ffff */
[----:B------:R-:W-:Y:S05]  /*08b0*/  EXIT ;  /* 0x000000000000794d */ /* 0x000fea0003800000 */
.L_x_5:
[----:B------:R-:W-:-:S00]  /*08c0*/  BRA `(.L_x_5) ;  /* 0xfffffffc00fc7947 */ /* 0x000fc0000383ffff */
[----:B------:R-:W-:-:S00]  /*08d0*/  NOP ;  /* 0x0000000000007918 */ /* 0x000fc00000000000 */
        /* <DEDUP_REMOVED lines=10> */
.L_x_6:


//--------------------- .nv.shared.reserved.0     --------------------------
	.section	.nv.shared.reserved.0,"aw",@nobits
	.weak		__nv_reservedSMEM_offset_0_alias
	.size		__nv_reservedSMEM_offset_0_alias, 0, 64
	.other		__nv_reservedSMEM_offset_0_alias,@"STO_CUDA_RESERVED_SHARED STV_DEFAULT"
__nv_reservedSMEM_offset_0_alias:
	.zero		0
	.zero		64


//--------------------- .nv.constant0._Z12repeatStringPcS_ii --------------------------
	.section	.nv.constant0._Z12repeatStringPcS_ii,"a",@progbits
	.sectionflags	@""
	.align	4
.nv.constant0._Z12repeatStringPcS_ii:
	.zero		920


//--------------------- SYMBOLS --------------------------

	.type		.nv.reservedSmem.offset0,@object
	.size		.nv.reservedSmem.offset0,0x4
